	.headerflags	@"EF_CUDA_TEXMODE_UNIFIED EF_CUDA_64BIT_ADDRESS EF_CUDA_ACCELERATORS EF_CUDA_SM90 EF_CUDA_VIRTUAL_SM(EF_CUDA_SM90)"
	.elftype	@"ET_EXEC"


//--------------------- .nv.info                  --------------------------
	.section	.nv.info,"",@"SHT_CUDA_INFO"
	.align	4


	//----- nvinfo : EIATTR_REGCOUNT
	.align		4
        /*0000*/ 	.byte	0x04, 0x2f
        /*0002*/ 	.short	(.L_1 - .L_0)
	.align		4
.L_0:
        /*0004*/ 	.word	index@(triton_poi_fused_constant_pad_nd_2)
        /*0008*/ 	.word	0x00000010


	//----- nvinfo : EIATTR_MIN_STACK_SIZE
	.align		4
.L_1:
        /*000c*/ 	.byte	0x04, 0x12
        /*000e*/ 	.short	(.L_3 - .L_2)
	.align		4
.L_2:
        /*0010*/ 	.word	index@(triton_poi_fused_constant_pad_nd_2)
        /*0014*/ 	.word	0x00000000


	//----- nvinfo : EIATTR_FRAME_SIZE
	.align		4
.L_3:
        /*0018*/ 	.byte	0x04, 0x11
        /*001a*/ 	.short	(.L_5 - .L_4)
	.align		4
.L_4:
        /*001c*/ 	.word	index@(triton_poi_fused_constant_pad_nd_2)
        /*0020*/ 	.word	0x00000000


	//----- nvinfo : EIATTR_MIN_STACK_SIZE
	.align		4
.L_5:
        /*0024*/ 	.byte	0x04, 0x12
        /*0026*/ 	.short	(.L_7 - .L_6)
	.align		4
.L_6:
        /*0028*/ 	.word	index@(triton_poi_fused_constant_pad_nd_2)
        /*002c*/ 	.word	0x00000000
.L_7:


//--------------------- .nv.info.triton_poi_fused_constant_pad_nd_2 --------------------------
	.section	.nv.info.triton_poi_fused_constant_pad_nd_2,"",@"SHT_CUDA_INFO"
	.sectionflags	@""
	.align	4


	//----- nvinfo : EIATTR_CUDA_API_VERSION
	.align		4
        /*0000*/ 	.byte	0x04, 0x37
        /*0002*/ 	.short	(.L_9 - .L_8)
.L_8:
        /*0004*/ 	.word	0x0000007c


	//----- nvinfo : EIATTR_KPARAM_INFO
	.align		4
.L_9:
        /*0008*/ 	.byte	0x04, 0x17
        /*000a*/ 	.short	(.L_11 - .L_10)
.L_10:
        /*000c*/ 	.word	0x00000000
        /*0010*/ 	.short	0x0002
        /*0012*/ 	.short	0x0010
        /*0014*/ 	.byte	0x00, 0xf0, 0x11, 0x00


	//----- nvinfo : EIATTR_KPARAM_INFO
	.align		4
.L_11:
        /*0018*/ 	.byte	0x04, 0x17
        /*001a*/ 	.short	(.L_13 - .L_12)
.L_12:
        /*001c*/ 	.word	0x00000000
        /*0020*/ 	.short	0x0001
        /*0022*/ 	.short	0x0008
        /*0024*/ 	.byte	0x00, 0xf4, 0x21, 0x00


	//----- nvinfo : EIATTR_KPARAM_INFO
	.align		4
.L_13:
        /*0028*/ 	.byte	0x04, 0x17
        /*002a*/ 	.short	(.L_15 - .L_14)
.L_14:
        /*002c*/ 	.word	0x00000000
        /*0030*/ 	.short	0x0000
        /*0032*/ 	.short	0x0000
        /*0034*/ 	.byte	0x00, 0xf4, 0x21, 0x00


	//----- nvinfo : EIATTR_SPARSE_MMA_MASK
	.align		4
.L_15:
        /*0038*/ 	.byte	0x03, 0x50
        /*003a*/ 	.short	0x0000


	//----- nvinfo : EIATTR_MAXREG_COUNT
	.align		4
        /*003c*/ 	.byte	0x03, 0x1b
        /*003e*/ 	.short	0x00ff


	//----- nvinfo : EIATTR_EXIT_INSTR_OFFSETS
	.align		4
        /*0040*/ 	.byte	0x04, 0x1c
        /*0042*/ 	.short	(.L_17 - .L_16)


	//   ....[0]....
.L_16:
        /*0044*/ 	.word	0x00000460


	//   ....[1]....
        /*0048*/ 	.word	0x00000480


	//----- nvinfo : EIATTR_REQNTID
	.align		4
.L_17:
        /*004c*/ 	.byte	0x04, 0x10
        /*004e*/ 	.short	(.L_19 - .L_18)
.L_18:
        /*0050*/ 	.word	0x00000080
        /*0054*/ 	.word	0x00000001
        /*0058*/ 	.word	0x00000001


	//----- nvinfo : EIATTR_CBANK_PARAM_SIZE
	.align		4
.L_19:
        /*005c*/ 	.byte	0x03, 0x19
        /*005e*/ 	.short	0x0014


	//----- nvinfo : EIATTR_PARAM_CBANK
	.align		4
        /*0060*/ 	.byte	0x04, 0x0a
        /*0062*/ 	.short	(.L_21 - .L_20)
	.align		4
.L_20:
        /*0064*/ 	.word	index@(.nv.constant0.triton_poi_fused_constant_pad_nd_2)
        /*0068*/ 	.short	0x0210
        /*006a*/ 	.short	0x0014


	//----- nvinfo : EIATTR_SW_WAR
	.align		4
.L_21:
        /*006c*/ 	.byte	0x04, 0x36
        /*006e*/ 	.short	(.L_23 - .L_22)
.L_22:
        /*0070*/ 	.word	0x00000008
.L_23:


//--------------------- .nv.callgraph             --------------------------
	.section	.nv.callgraph,"",@"SHT_CUDA_CALLGRAPH"
	.align	4
	.sectionentsize	8
	.align		4
        /*0000*/ 	.word	0x00000000
	.align		4
        /*0004*/ 	.word	0xffffffff
	.align		4
        /*0008*/ 	.word	0x00000000
	.align		4
        /*000c*/ 	.word	0xfffffffe
	.align		4
        /*0010*/ 	.word	0x00000000
	.align		4
        /*0014*/ 	.word	0xfffffffd
	.align		4
        /*0018*/ 	.word	0x00000000
	.align		4
        /*001c*/ 	.word	0xfffffffc


//--------------------- .text.triton_poi_fused_constant_pad_nd_2 --------------------------
	.section	.text.triton_poi_fused_constant_pad_nd_2,"ax",@progbits
	.align	128
        .global         triton_poi_fused_constant_pad_nd_2
        .type           triton_poi_fused_constant_pad_nd_2,@function
        .size           triton_poi_fused_constant_pad_nd_2,(.L_x_1 - triton_poi_fused_constant_pad_nd_2)
        .other          triton_poi_fused_constant_pad_nd_2,@"STO_CUDA_ENTRY STV_DEFAULT"
triton_poi_fused_constant_pad_nd_2:
.text.triton_poi_fused_constant_pad_nd_2:
[----:B------:R-:W0:Y:S02]  /*0000*/  LDC R1, c[0x0][0x28] ;  /* 0x00000a00ff017b82 */ /* 0x000e240000000800 */
[----:B------:R-:W1:Y:S01]  /*0010*/  S2R R0, SR_TID.X ;  /* 0x0000000000007919 */ /* 0x000e620000002100 */
[----:B------:R-:W-:Y:S01]  /*0020*/  IMAD.MOV.U32 R2, RZ, RZ, RZ ;  /* 0x000000ffff027224 */ /* 0x000fe200078e00ff */
[----:B------:R-:W-:Y:S01]  /*0030*/  ULDC.64 UR4, c[0x0][0x210] ;  /* 0x0000840000047ab9 */ /* 0x000fe20000000a00 */
[----:B------:R-:W-:Y:S01]  /*0040*/  IMAD.MOV.U32 R4, RZ, RZ, RZ ;  /* 0x000000ffff047224 */ /* 0x000fe200078e00ff */
[----:B------:R-:W2:Y:S01]  /*0050*/  S2R R3, SR_CTAID.X ;  /* 0x0000000000037919 */ /* 0x000ea20000002500 */
[----:B-1----:R-:W-:-:S05]  /*0060*/  IMAD.SHL.U32 R0, R0, 0x2, RZ ;  /* 0x0000000200007824 */ /* 0x002fca00078e00ff */
[----:B------:R-:W-:-:S05]  /*0070*/  LOP3.LUT R0, R0, 0xfe, RZ, 0xc0, !PT ;  /* 0x000000fe00007812 */ /* 0x000fca00078ec0ff */
[----:B--2---:R-:W-:-:S04]  /*0080*/  IMAD R3, R3, 0x100, R0 ;  /* 0x0000010003037824 */ /* 0x004fc800078e0200 */
[C---:B------:R-:W-:Y:S01]  /*0090*/  VIADD R5, R3.reuse, 0x1 ;  /* 0x0000000103057836 */ /* 0x040fe20000000000 */
[C---:B------:R-:W-:Y:S01]  /*00a0*/  ISETP.GE.AND P0, PT, R3.reuse, 0x310, PT ;  /* 0x000003100300780c */ /* 0x040fe20003f06270 */
[----:B------:R-:W-:-:S04]  /*00b0*/  IMAD.HI R8, R3, -0x6db6db6d, R2 ;  /* 0x9249249303087827 */ /* 0x000fc800078e0202 */
[----:B------:R-:W-:Y:S01]  /*00c0*/  IMAD.HI R6, R5, -0x6db6db6d, R4 ;  /* 0x9249249305067827 */ /* 0x000fe200078e0204 */
[----:B------:R-:W-:-:S04]  /*00d0*/  SHF.R.U32.HI R9, RZ, 0x1f, R8 ;  /* 0x0000001fff097819 */ /* 0x000fc80000011608 */
[----:B------:R-:W-:Y:S02]  /*00e0*/  SHF.R.U32.HI R7, RZ, 0x1f, R6 ;  /* 0x0000001fff077819 */ /* 0x000fe40000011606 */
[----:B------:R-:W-:Y:S01]  /*00f0*/  LEA.HI.SX32 R9, R8, R9, 0x1e ;  /* 0x0000000908097211 */ /* 0x000fe200078ff2ff */
[----:B------:R-:W-:Y:S01]  /*0100*/  IMAD.MOV.U32 R8, RZ, RZ, RZ ;  /* 0x000000ffff087224 */ /* 0x000fe200078e00ff */
[----:B------:R-:W-:Y:S01]  /*0110*/  LEA.HI.SX32 R7, R6, R7, 0x1e ;  /* 0x0000000706077211 */ /* 0x000fe200078ff2ff */
[----:B------:R-:W-:Y:S02]  /*0120*/  IMAD.MOV.U32 R6, RZ, RZ, RZ ;  /* 0x000000ffff067224 */ /* 0x000fe400078e00ff */
[----:B------:R-:W-:-:S04]  /*0130*/  IMAD.HI R0, R9, -0x6db6db6d, R8 ;  /* 0x9249249309007827 */ /* 0x000fc800078e0208 */
[----:B------:R-:W-:Y:S01]  /*0140*/  IMAD.HI R2, R7, -0x6db6db6d, R6 ;  /* 0x9249249307027827 */ /* 0x000fe200078e0206 */
[----:B------:R-:W-:-:S03]  /*0150*/  SHF.R.U32.HI R11, RZ, 0x1f, R0 ;  /* 0x0000001fff0b7819 */ /* 0x000fc60000011600 */
[----:B------:R-:W-:Y:S01]  /*0160*/  IMAD.HI R6, R5, 0x5397829d, RZ ;  /* 0x5397829d05067827 */ /* 0x000fe200078e02ff */
[----:B------:R-:W-:Y:S02]  /*0170*/  SHF.R.U32.HI R13, RZ, 0x1f, R2 ;  /* 0x0000001fff0d7819 */ /* 0x000fe40000011602 */
[----:B------:R-:W-:Y:S01]  /*0180*/  LEA.HI.SX32 R11, R0, R11, 0x1e ;  /* 0x0000000b000b7211 */ /* 0x000fe200078ff2ff */
[----:B------:R-:W-:Y:S01]  /*0190*/  IMAD R0, R9, -0x7, R3 ;  /* 0xfffffff909007824 */ /* 0x000fe200078e0203 */
[----:B------:R-:W-:Y:S01]  /*01a0*/  LEA.HI.SX32 R13, R2, R13, 0x1e ;  /* 0x0000000d020d7211 */ /* 0x000fe200078ff2ff */
[----:B------:R-:W-:-:S04]  /*01b0*/  IMAD.HI R2, R3, 0x5397829d, RZ ;  /* 0x5397829d03027827 */ /* 0x000fc800078e02ff */
[----:B------:R-:W-:Y:S02]  /*01c0*/  IMAD R11, R11, -0x7, R9 ;  /* 0xfffffff90b0b7824 */ /* 0x000fe400078e0209 */
[----:B------:R-:W-:Y:S01]  /*01d0*/  IMAD R4, R7, -0x7, R5 ;  /* 0xfffffff907047824 */ /* 0x000fe200078e0205 */
[----:B------:R-:W-:Y:S01]  /*01e0*/  SHF.R.U32.HI R5, RZ, 0x1f, R2 ;  /* 0x0000001fff057819 */ /* 0x000fe20000011602 */
[----:B------:R-:W-:Y:S01]  /*01f0*/  IMAD R13, R13, -0x7, R7 ;  /* 0xfffffff90d0d7824 */ /* 0x000fe200078e0207 */
[----:B------:R-:W-:Y:S01]  /*0200*/  SHF.R.U32.HI R7, RZ, 0x1f, R6 ;  /* 0x0000001fff077819 */ /* 0x000fe20000011606 */
[----:B------:R-:W-:Y:S01]  /*0210*/  VIADD R9, R0, 0xfffffffe ;  /* 0xfffffffe00097836 */ /* 0x000fe20000000000 */
[----:B------:R-:W-:Y:S01]  /*0220*/  LEA.HI R5, R2, R5, RZ, 0x1c ;  /* 0x0000000502057211 */ /* 0x000fe200078fe0ff */
[----:B------:R-:W-:Y:S01]  /*0230*/  VIADD R8, R11, 0xfffffffe ;  /* 0xfffffffe0b087836 */ /* 0x000fe20000000000 */
[----:B------:R-:W-:Y:S01]  /*0240*/  LEA.HI R7, R6, R7, RZ, 0x1c ;  /* 0x0000000706077211 */ /* 0x000fe200078fe0ff */
[----:B------:R-:W-:-:S02]  /*0250*/  VIADD R10, R4, 0xfffffffe ;  /* 0xfffffffe040a7836 */ /* 0x000fc40000000000 */
[----:B------:R-:W-:Y:S01]  /*0260*/  IMAD.SHL.U32 R5, R5, 0x10, RZ ;  /* 0x0000001005057824 */ /* 0x000fe200078e00ff */
[----:B------:R-:W-:Y:S01]  /*0270*/  LOP3.LUT R8, R8, R9, RZ, 0xfc, !PT ;  /* 0x0000000908087212 */ /* 0x000fe200078efcff */
[----:B------:R-:W-:Y:S02]  /*0280*/  VIADD R9, R13, 0xfffffffe ;  /* 0xfffffffe0d097836 */ /* 0x000fe40000000000 */
[----:B------:R-:W-:Y:S01]  /*0290*/  IMAD.SHL.U32 R11, R11, 0x4, RZ ;  /* 0x000000040b0b7824 */ /* 0x000fe200078e00ff */
[----:B------:R-:W-:Y:S01]  /*02a0*/  ISETP.LT.U32.AND P2, PT, R8, 0x4, !P0 ;  /* 0x000000040800780c */ /* 0x000fe20004741070 */
[----:B------:R-:W-:Y:S01]  /*02b0*/  IMAD.SHL.U32 R7, R7, 0x10, RZ ;  /* 0x0000001007077824 */ /* 0x000fe200078e00ff */
[----:B------:R-:W-:Y:S01]  /*02c0*/  LOP3.LUT R9, R9, R10, RZ, 0xfc, !PT ;  /* 0x0000000a09097212 */ /* 0x000fe200078efcff */
[----:B------:R-:W-:Y:S01]  /*02d0*/  IMAD.SHL.U32 R13, R13, 0x4, RZ ;  /* 0x000000040d0d7824 */ /* 0x000fe200078e00ff */
[----:B------:R-:W-:Y:S01]  /*02e0*/  IADD3 R8, P5, P6, R11, R0, R5 ;  /* 0x000000000b087210 */ /* 0x000fe20007ebe005 */
[----:B------:R-:W-:Y:S01]  /*02f0*/  IMAD.MOV.U32 R10, RZ, RZ, RZ ;  /* 0x000000ffff0a7224 */ /* 0x000fe200078e00ff */
[----:B------:R-:W-:-:S02]  /*0300*/  SHF.R.S32.HI R6, RZ, 0x1f, R7 ;  /* 0x0000001fff067819 */ /* 0x000fc40000011407 */
[----:B------:R-:W-:Y:S02]  /*0310*/  SHF.R.S32.HI R2, RZ, 0x1f, R5 ;  /* 0x0000001fff027819 */ /* 0x000fe40000011405 */
[----:B------:R-:W-:Y:S02]  /*0320*/  SHF.R.S32.HI R0, RZ, 0x1f, R0 ;  /* 0x0000001fff007819 */ /* 0x000fe40000011400 */
[----:B------:R-:W-:Y:S02]  /*0330*/  SHF.R.S32.HI R11, RZ, 0x1f, R11 ;  /* 0x0000001fff0b7819 */ /* 0x000fe4000001140b */
[----:B------:R-:W-:Y:S02]  /*0340*/  IADD3 R7, P3, P4, R13, R4, R7 ;  /* 0x000000040d077210 */ /* 0x000fe40007c7e007 */
[----:B------:R-:W-:Y:S02]  /*0350*/  SHF.R.S32.HI R5, RZ, 0x1f, R4 ;  /* 0x0000001fff057819 */ /* 0x000fe40000011404 */
[----:B------:R-:W-:-:S02]  /*0360*/  SHF.R.S32.HI R13, RZ, 0x1f, R13 ;  /* 0x0000001fff0d7819 */ /* 0x000fc4000001140d */
[----:B------:R-:W-:Y:S02]  /*0370*/  ISETP.LT.U32.AND P1, PT, R9, 0x4, !P0 ;  /* 0x000000040900780c */ /* 0x000fe40004721070 */
[----:B------:R-:W-:Y:S01]  /*0380*/  IADD3.X R11, R11, R0, R2, P5, P6 ;  /* 0x000000000b0b7210 */ /* 0x000fe20002fec402 */
[----:B------:R-:W-:Y:S01]  /*0390*/  IMAD.MOV.U32 R0, RZ, RZ, RZ ;  /* 0x000000ffff007224 */ /* 0x000fe200078e00ff */
[----:B------:R-:W-:Y:S02]  /*03a0*/  IADD3.X R2, R13, R5, R6, P3, P4 ;  /* 0x000000050d027210 */ /* 0x000fe40001fe8406 */
[C---:B------:R-:W-:Y:S02]  /*03b0*/  LEA R4, P5, R8.reuse, UR4, 0x2 ;  /* 0x0000000408047c11 */ /* 0x040fe4000f8a10ff */
[----:B------:R-:W-:Y:S02]  /*03c0*/  LEA R6, P3, R7, UR4, 0x2 ;  /* 0x0000000407067c11 */ /* 0x000fe4000f8610ff */
[----:B------:R-:W-:-:S02]  /*03d0*/  LEA.HI.X R5, R8, UR5, R11, 0x2, P5 ;  /* 0x0000000508057c11 */ /* 0x000fc4000a8f140b */
[----:B------:R-:W-:Y:S01]  /*03e0*/  LEA.HI.X R7, R7, UR5, R2, 0x2, P3 ;  /* 0x0000000507077c11 */ /* 0x000fe200098f1402 */
[----:B------:R-:W-:Y:S01]  /*03f0*/  ULDC.64 UR4, c[0x0][0x208] ;  /* 0x0000820000047ab9 */ /* 0x000fe20000000a00 */
[----:B------:R-:W1:Y:S01]  /*0400*/  LDC.64 R8, c[0x0][0x218] ;  /* 0x00008600ff087b82 */ /* 0x000e620000000a00 */
[----:B------:R-:W2:Y:S04]  /*0410*/  @P2 LDG.E R0, desc[UR4][R4.64+-0x28] ;  /* 0xffffd80404002981 */ /* 0x000ea8000c1e1900 */
[----:B------:R-:W3:Y:S01]  /*0420*/  @P1 LDG.E R10, desc[UR4][R6.64+-0x28] ;  /* 0xffffd804060a1981 */ /* 0x000ee2000c1e1900 */
[----:B-1----:R-:W-:Y:S01]  /*0430*/  IMAD.WIDE R2, R3, 0x4, R8 ;  /* 0x0000000403027825 */ /* 0x002fe200078e0208 */
[----:B--2---:R-:W-:Y:S02]  /*0440*/  SEL R8, R0, RZ, P2 ;  /* 0x000000ff00087207 */ /* 0x004fe40001000000 */
[----:B---3--:R-:W-:Y:S01]  /*0450*/  SEL R9, R10, RZ, P1 ;  /* 0x000000ff0a097207 */ /* 0x008fe20000800000 */
[----:B------:R-:W-:Y:S06]  /*0460*/  @P0 EXIT ;  /* 0x000000000000094d */ /* 0x000fec0003800000 */
[----:B------:R-:W-:Y:S01]  /*0470*/  STG.E.64 desc[UR4][R2.64], R8 ;  /* 0x0000000802007986 */ /* 0x000fe2000c101b04 */
[----:B------:R-:W-:Y:S05]  /*0480*/  EXIT ;  /* 0x000000000000794d */ /* 0x000fea0003800000 */
.L_x_0:
[----:B------:R-:W-:-:S00]  /*0490*/  BRA `(.L_x_0) ;  /* 0xfffffffc00fc7947 */ /* 0x000fc0000383ffff */
[----:B------:R-:W-:-:S00]  /*04a0*/  NOP ;  /* 0x0000000000007918 */ /* 0x000fc00000000000 */
        /* <DEDUP_REMOVED lines=13> */
.L_x_1:


//--------------------- .nv.constant0.triton_poi_fused_constant_pad_nd_2 --------------------------
	.section	.nv.constant0.triton_poi_fused_constant_pad_nd_2,"a",@progbits
	.sectionflags	@""
	.align	4
.nv.constant0.triton_poi_fused_constant_pad_nd_2:
	.zero		548
